//
// Generated by NVIDIA NVVM Compiler
//
// Compiler Build ID: CL-36424714
// Cuda compilation tools, release 13.0, V13.0.88
// Based on NVVM 20.0.0
//

.version 9.0
.target sm_100
.address_size 64

	// .globl	_Z9funcflopsPfS_S_

.visible .entry _Z9funcflopsPfS_S_(
	.param .u64 .ptr .align 1 _Z9funcflopsPfS_S__param_0,
	.param .u64 .ptr .align 1 _Z9funcflopsPfS_S__param_1,
	.param .u64 .ptr .align 1 _Z9funcflopsPfS_S__param_2
)
{
	.reg .b32 	%r<5>;
	.reg .b32 	%f<17>;
	.reg .b64 	%rd<11>;

	ld.param.u64 	%rd1, [_Z9funcflopsPfS_S__param_0];
	ld.param.u64 	%rd2, [_Z9funcflopsPfS_S__param_1];
	ld.param.u64 	%rd3, [_Z9funcflopsPfS_S__param_2];
	cvta.to.global.u64 	%rd4, %rd3;
	cvta.to.global.u64 	%rd5, %rd2;
	cvta.to.global.u64 	%rd6, %rd1;
	mov.u32 	%r1, %ctaid.x;
	mov.u32 	%r2, %ntid.x;
	mov.u32 	%r3, %tid.x;
	mad.lo.s32 	%r4, %r1, %r2, %r3;
	mul.wide.s32 	%rd7, %r4, 4;
	add.s64 	%rd8, %rd6, %rd7;
	ld.global.f32 	%f1, [%rd8];
	add.s64 	%rd9, %rd5, %rd7;
	ld.global.f32 	%f2, [%rd9];
	add.f32 	%f3, %f1, %f2;
	add.f32 	%f4, %f3, 0f3F800000;
	add.s64 	%rd10, %rd4, %rd7;
	st.global.f32 	[%rd10], %f4;
	ld.global.f32 	%f5, [%rd8+8];
	ld.global.f32 	%f6, [%rd9+8];
	mul.f32 	%f7, %f5, %f6;
	st.global.f32 	[%rd10+8], %f7;
	ld.global.f32 	%f8, [%rd8];
	ld.global.f32 	%f9, [%rd9];
	add.f32 	%f10, %f8, %f9;
	st.global.f32 	[%rd10], %f10;
	ld.global.f32 	%f11, [%rd8];
	ld.global.f32 	%f12, [%rd9];
	add.f32 	%f13, %f11, %f12;
	st.global.f32 	[%rd10], %f13;
	ld.global.f32 	%f14, [%rd8];
	ld.global.f32 	%f15, [%rd9];
	add.f32 	%f16, %f14, %f15;
	st.global.f32 	[%rd10], %f16;
	ret;

}


// ===== COMPILED SASS (sm_100) =====

	.target	sm_100

	.elftype	@"ET_EXEC"


//--------------------- .note.nv.tkinfo           --------------------------
	.section	.note.nv.tkinfo,"",@"SHT_NOTE"
	.sectionflags	@"SHF_NOTE_NV_TKINFO"
	.tkinfo
        /*0018*/ 	.word	0x00000002
        /*0030*/ 	.string	""
        /*0030*/ 	.string	"ptxas"
        /*0030*/ 	.string	"Cuda compilation tools, release 13.0, V13.0.88"
        /*0030*/ 	.string	"Build cuda_13.0.r13.0/compiler.36424714_0"
        /*0030*/ 	.string	"-arch sm_100 -m 64 "



//--------------------- .note.nv.cuinfo           --------------------------
	.section	.note.nv.cuinfo,"",@"SHT_NOTE"
	.sectionflags	@"SHF_NOTE_NV_CUINFO"
        /*0018*/ 	.short	0x0002
        /*001a*/ 	.short	0x0064
        /*001c*/ 	.short	0x0082
	.zero		2


//--------------------- .nv.info                  --------------------------
	.section	.nv.info,"",@"SHT_CUDA_INFO"
	.align	4


	//----- nvinfo : EIATTR_REGCOUNT
	.align		4
        /*0000*/ 	.byte	0x04, 0x2f
        /*0002*/ 	.short	(.L_1 - .L_0)
	.align		4
.L_0:
        /*0004*/ 	.word	index@(_Z9funcflopsPfS_S_)
        /*0008*/ 	.word	0x00000012


	//----- nvinfo : EIATTR_FRAME_SIZE
	.align		4
.L_1:
        /*000c*/ 	.byte	0x04, 0x11
        /*000e*/ 	.short	(.L_3 - .L_2)
	.align		4
.L_2:
        /*0010*/ 	.word	index@(_Z9funcflopsPfS_S_)
        /*0014*/ 	.word	0x00000000


	//----- nvinfo : EIATTR_MIN_STACK_SIZE
	.align		4
.L_3:
        /*0018*/ 	.byte	0x04, 0x12
        /*001a*/ 	.short	(.L_5 - .L_4)
	.align		4
.L_4:
        /*001c*/ 	.word	index@(_Z9funcflopsPfS_S_)
        /*0020*/ 	.word	0x00000000
.L_5:


//--------------------- .nv.compat                --------------------------
	.section	.nv.compat,"",@"SHT_CUDA_COMPAT_INFO"
	.align	4
        /*0000*/ 	.byte	0x02, 0x09, 0x00, 0x00, 0x02, 0x02, 0x01, 0x00, 0x02, 0x05, 0x05, 0x00, 0x03, 0x07, 0x01, 0x01
        /*0010*/ 	.byte	0x02, 0x03, 0x00, 0x00, 0x02, 0x06, 0x01, 0x00, 0x04, 0x0b, 0x08, 0x00, 0x09, 0x00, 0x00, 0x00
        /*0020*/ 	.byte	0x00, 0x00, 0x00, 0x00


//--------------------- .nv.info._Z9funcflopsPfS_S_ --------------------------
	.section	.nv.info._Z9funcflopsPfS_S_,"",@"SHT_CUDA_INFO"
	.sectionflags	@""
	.align	4


	//----- nvinfo : EIATTR_CUDA_API_VERSION
	.align		4
        /*0000*/ 	.byte	0x04, 0x37
        /*0002*/ 	.short	(.L_7 - .L_6)
.L_6:
        /*0004*/ 	.word	0x00000082


	//----- nvinfo : EIATTR_KPARAM_INFO
	.align		4
.L_7:
        /*0008*/ 	.byte	0x04, 0x17
        /*000a*/ 	.short	(.L_9 - .L_8)
.L_8:
        /*000c*/ 	.word	0x00000000
        /*0010*/ 	.short	0x0002
        /*0012*/ 	.short	0x0010
        /*0014*/ 	.byte	0x00, 0xf5, 0x21, 0x00


	//----- nvinfo : EIATTR_KPARAM_INFO
	.align		4
.L_9:
        /*0018*/ 	.byte	0x04, 0x17
        /*001a*/ 	.short	(.L_11 - .L_10)
.L_10:
        /*001c*/ 	.word	0x00000000
        /*0020*/ 	.short	0x0001
        /*0022*/ 	.short	0x0008
        /*0024*/ 	.byte	0x00, 0xf5, 0x21, 0x00


	//----- nvinfo : EIATTR_KPARAM_INFO
	.align		4
.L_11:
        /*0028*/ 	.byte	0x04, 0x17
        /*002a*/ 	.short	(.L_13 - .L_12)
.L_12:
        /*002c*/ 	.word	0x00000000
        /*0030*/ 	.short	0x0000
        /*0032*/ 	.short	0x0000
        /*0034*/ 	.byte	0x00, 0xf5, 0x21, 0x00


	//----- nvinfo : EIATTR_SPARSE_MMA_MASK
	.align		4
.L_13:
        /*0038*/ 	.byte	0x03, 0x50
        /*003a*/ 	.short	0x0000


	//----- nvinfo : EIATTR_MAXREG_COUNT
	.align		4
        /*003c*/ 	.byte	0x03, 0x1b
        /*003e*/ 	.short	0x00ff


	//----- nvinfo : EIATTR_MERCURY_ISA_VERSION
	.align		4
        /*0040*/ 	.byte	0x03, 0x5f
        /*0042*/ 	.short	0x0101


	//----- nvinfo : EIATTR_VRC_CTA_INIT_COUNT
	.align		4
        /*0044*/ 	.byte	0x02, 0x4a
	.zero		1
	.zero		1


	//----- nvinfo : EIATTR_EXIT_INSTR_OFFSETS
	.align		4
        /*0048*/ 	.byte	0x04, 0x1c
        /*004a*/ 	.short	(.L_15 - .L_14)


	//   ....[0]....
.L_14:
        /*004c*/ 	.word	0x00000210


	//----- nvinfo : EIATTR_CBANK_PARAM_SIZE
	.align		4
.L_15:
        /*0050*/ 	.byte	0x03, 0x19
        /*0052*/ 	.short	0x0018


	//----- nvinfo : EIATTR_PARAM_CBANK
	.align		4
        /*0054*/ 	.byte	0x04, 0x0a
        /*0056*/ 	.short	(.L_17 - .L_16)
	.align		4
.L_16:
        /*0058*/ 	.word	index@(.nv.constant0._Z9funcflopsPfS_S_)
        /*005c*/ 	.short	0x0380
        /*005e*/ 	.short	0x0018


	//----- nvinfo : EIATTR_SW_WAR
	.align		4
.L_17:
        /*0060*/ 	.byte	0x04, 0x36
        /*0062*/ 	.short	(.L_19 - .L_18)
.L_18:
        /*0064*/ 	.word	0x00000008
.L_19:


//--------------------- .nv.callgraph             --------------------------
	.section	.nv.callgraph,"",@"SHT_CUDA_CALLGRAPH"
	.align	4
	.sectionentsize	8
	.align		4
        /*0000*/ 	.word	0x00000000
	.align		4
        /*0004*/ 	.word	0xffffffff
	.align		4
        /*0008*/ 	.word	0x00000000
	.align		4
        /*000c*/ 	.word	0xfffffffe
	.align		4
        /*0010*/ 	.word	0x00000000
	.align		4
        /*0014*/ 	.word	0xfffffffd
	.align		4
        /*0018*/ 	.word	0x00000000
	.align		4
        /*001c*/ 	.word	0xfffffffc


//--------------------- .text._Z9funcflopsPfS_S_  --------------------------
	.section	.text._Z9funcflopsPfS_S_,"ax",@progbits
	.align	128
        .global         _Z9funcflopsPfS_S_
        .type           _Z9funcflopsPfS_S_,@function
        .size           _Z9funcflopsPfS_S_,(.L_x_1 - _Z9funcflopsPfS_S_)
        .other          _Z9funcflopsPfS_S_,@"STO_CUDA_ENTRY STV_DEFAULT"
_Z9funcflopsPfS_S_:
.text._Z9funcflopsPfS_S_:
[----:B------:R-:W-:Y:S01]  /*0000*/  LDC R1, c[0x0][0x37c] ;  /* 0x0000df00ff017b82 */ /* 0x000fe20000000800 */
[----:B------:R-:W0:Y:S07]  /*0010*/  S2R R0, SR_TID.X ;  /* 0x0000000000007919 */ /* 0x000e2e0000002100 */
[----:B------:R-:W0:Y:S01]  /*0020*/  S2UR UR6, SR_CTAID.X ;  /* 0x00000000000679c3 */ /* 0x000e220000002500 */
[----:B------:R-:W1:Y:S07]  /*0030*/  LDCU.64 UR4, c[0x0][0x358] ;  /* 0x00006b00ff0477ac */ /* 0x000e6e0008000a00 */
[----:B------:R-:W0:Y:S08]  /*0040*/  LDC R9, c[0x0][0x360] ;  /* 0x0000d800ff097b82 */ /* 0x000e300000000800 */
[----:B------:R-:W2:Y:S08]  /*0050*/  LDC.64 R2, c[0x0][0x380] ;  /* 0x0000e000ff027b82 */ /* 0x000eb00000000a00 */
[----:B------:R-:W3:Y:S01]  /*0060*/  LDC.64 R4, c[0x0][0x388] ;  /* 0x0000e200ff047b82 */ /* 0x000ee20000000a00 */
[----:B0-----:R-:W-:-:S07]  /*0070*/  IMAD R9, R9, UR6, R0 ;  /* 0x0000000609097c24 */ /* 0x001fce000f8e0200 */
[----:B------:R-:W0:Y:S01]  /*0080*/  LDC.64 R6, c[0x0][0x390] ;  /* 0x0000e400ff067b82 */ /* 0x000e220000000a00 */
[----:B--2---:R-:W-:-:S05]  /*0090*/  IMAD.WIDE R2, R9, 0x4, R2 ;  /* 0x0000000409027825 */ /* 0x004fca00078e0202 */
[----:B-1----:R-:W2:Y:S01]  /*00a0*/  LDG.E R0, desc[UR4][R2.64] ;  /* 0x0000000402007981 */ /* 0x002ea2000c1e1900 */
[----:B---3--:R-:W-:-:S05]  /*00b0*/  IMAD.WIDE R4, R9, 0x4, R4 ;  /* 0x0000000409047825 */ /* 0x008fca00078e0204 */
[----:B------:R-:W2:Y:S01]  /*00c0*/  LDG.E R11, desc[UR4][R4.64] ;  /* 0x00000004040b7981 */ /* 0x000ea2000c1e1900 */
[----:B0-----:R-:W-:-:S04]  /*00d0*/  IMAD.WIDE R6, R9, 0x4, R6 ;  /* 0x0000000409067825 */ /* 0x001fc800078e0206 */
[----:B--2---:R-:W-:-:S04]  /*00e0*/  FADD R0, R0, R11 ;  /* 0x0000000b00007221 */ /* 0x004fc80000000000 */
[----:B------:R-:W-:-:S05]  /*00f0*/  FADD R9, R0, 1 ;  /* 0x3f80000000097421 */ /* 0x000fca0000000000 */
[----:B------:R0:W-:Y:S04]  /*0100*/  STG.E desc[UR4][R6.64], R9 ;  /* 0x0000000906007986 */ /* 0x0001e8000c101904 */
[----:B------:R-:W2:Y:S04]  /*0110*/  LDG.E R0, desc[UR4][R2.64+0x8] ;  /* 0x0000080402007981 */ /* 0x000ea8000c1e1900 */
[----:B------:R-:W2:Y:S02]  /*0120*/  LDG.E R11, desc[UR4][R4.64+0x8] ;  /* 0x00000804040b7981 */ /* 0x000ea4000c1e1900 */
[----:B--2---:R-:W-:-:S05]  /*0130*/  FMUL R11, R0, R11 ;  /* 0x0000000b000b7220 */ /* 0x004fca0000400000 */
[----:B------:R-:W-:Y:S04]  /*0140*/  STG.E desc[UR4][R6.64+0x8], R11 ;  /* 0x0000080b06007986 */ /* 0x000fe8000c101904 */
[----:B------:R-:W2:Y:S04]  /*0150*/  LDG.E R0, desc[UR4][R2.64] ;  /* 0x0000000402007981 */ /* 0x000ea8000c1e1900 */
[----:B------:R-:W2:Y:S02]  /*0160*/  LDG.E R13, desc[UR4][R4.64] ;  /* 0x00000004040d7981 */ /* 0x000ea4000c1e1900 */
[----:B--2---:R-:W-:-:S05]  /*0170*/  FADD R13, R0, R13 ;  /* 0x0000000d000d7221 */ /* 0x004fca0000000000 */
[----:B------:R-:W-:Y:S04]  /*0180*/  STG.E desc[UR4][R6.64], R13 ;  /* 0x0000000d06007986 */ /* 0x000fe8000c101904 */
[----:B------:R-:W2:Y:S04]  /*0190*/  LDG.E R0, desc[UR4][R2.64] ;  /* 0x0000000402007981 */ /* 0x000ea8000c1e1900 */
[----:B------:R-:W2:Y:S02]  /*01a0*/  LDG.E R15, desc[UR4][R4.64] ;  /* 0x00000004040f7981 */ /* 0x000ea4000c1e1900 */
[----:B--2---:R-:W-:-:S05]  /*01b0*/  FADD R15, R0, R15 ;  /* 0x0000000f000f7221 */ /* 0x004fca0000000000 */
[----:B------:R-:W-:Y:S04]  /*01c0*/  STG.E desc[UR4][R6.64], R15 ;  /* 0x0000000f06007986 */ /* 0x000fe8000c101904 */
[----:B------:R-:W2:Y:S04]  /*01d0*/  LDG.E R0, desc[UR4][R2.64] ;  /* 0x0000000402007981 */ /* 0x000ea8000c1e1900 */
[----:B0-----:R-:W2:Y:S02]  /*01e0*/  LDG.E R9, desc[UR4][R4.64] ;  /* 0x0000000404097981 */ /* 0x001ea4000c1e1900 */
[----:B--2---:R-:W-:-:S05]  /*01f0*/  FADD R9, R0, R9 ;  /* 0x0000000900097221 */ /* 0x004fca0000000000 */
[----:B------:R-:W-:Y:S01]  /*0200*/  STG.E desc[UR4][R6.64], R9 ;  /* 0x0000000906007986 */ /* 0x000fe2000c101904 */
[----:B------:R-:W-:Y:S05]  /*0210*/  EXIT ;  /* 0x000000000000794d */ /* 0x000fea0003800000 */
.L_x_0:
[----:B------:R-:W-:-:S00]  /*0220*/  BRA `(.L_x_0) ;  /* 0xfffffffc00fc7947 */ /* 0x000fc0000383ffff */
[----:B------:R-:W-:-:S00]  /*0230*/  NOP ;  /* 0x0000000000007918 */ /* 0x000fc00000000000 */
        /* <DEDUP_REMOVED lines=12> */
.L_x_1:


//--------------------- .nv.shared.reserved.0     --------------------------
	.section	.nv.shared.reserved.0,"aw",@nobits
	.weak		__nv_reservedSMEM_offset_0_alias
	.size		__nv_reservedSMEM_offset_0_alias, 0, 64
	.other		__nv_reservedSMEM_offset_0_alias,@"STO_CUDA_RESERVED_SHARED STV_DEFAULT"
__nv_reservedSMEM_offset_0_alias:
	.zero		0
	.zero		64


//--------------------- .nv.constant0._Z9funcflopsPfS_S_ --------------------------
	.section	.nv.constant0._Z9funcflopsPfS_S_,"a",@progbits
	.sectionflags	@""
	.align	4
.nv.constant0._Z9funcflopsPfS_S_:
	.zero		920


//--------------------- SYMBOLS --------------------------

	.type		.nv.reservedSmem.offset0,@object
	.size		.nv.reservedSmem.offset0,0x4
